	.headerflags	@"EF_CUDA_TEXMODE_UNIFIED EF_CUDA_64BIT_ADDRESS EF_CUDA_ACCELERATORS EF_CUDA_SM90 EF_CUDA_VIRTUAL_SM(EF_CUDA_SM90)"
	.elftype	@"ET_EXEC"


//--------------------- .nv.info                  --------------------------
	.section	.nv.info,"",@"SHT_CUDA_INFO"
	.align	4


	//----- nvinfo : EIATTR_REGCOUNT
	.align		4
        /*0000*/ 	.byte	0x04, 0x2f
        /*0002*/ 	.short	(.L_1 - .L_0)
	.align		4
.L_0:
        /*0004*/ 	.word	index@(triton_poi_fused_add_mul_3)
        /*0008*/ 	.word	0x00000012


	//----- nvinfo : EIATTR_MIN_STACK_SIZE
	.align		4
.L_1:
        /*000c*/ 	.byte	0x04, 0x12
        /*000e*/ 	.short	(.L_3 - .L_2)
	.align		4
.L_2:
        /*0010*/ 	.word	index@(triton_poi_fused_add_mul_3)
        /*0014*/ 	.word	0x00000000


	//----- nvinfo : EIATTR_FRAME_SIZE
	.align		4
.L_3:
        /*0018*/ 	.byte	0x04, 0x11
        /*001a*/ 	.short	(.L_5 - .L_4)
	.align		4
.L_4:
        /*001c*/ 	.word	index@(triton_poi_fused_add_mul_3)
        /*0020*/ 	.word	0x00000000


	//----- nvinfo : EIATTR_MIN_STACK_SIZE
	.align		4
.L_5:
        /*0024*/ 	.byte	0x04, 0x12
        /*0026*/ 	.short	(.L_7 - .L_6)
	.align		4
.L_6:
        /*0028*/ 	.word	index@(triton_poi_fused_add_mul_3)
        /*002c*/ 	.word	0x00000000
.L_7:


//--------------------- .nv.info.triton_poi_fused_add_mul_3 --------------------------
	.section	.nv.info.triton_poi_fused_add_mul_3,"",@"SHT_CUDA_INFO"
	.sectionflags	@""
	.align	4


	//----- nvinfo : EIATTR_CUDA_API_VERSION
	.align		4
        /*0000*/ 	.byte	0x04, 0x37
        /*0002*/ 	.short	(.L_9 - .L_8)
.L_8:
        /*0004*/ 	.word	0x0000007c


	//----- nvinfo : EIATTR_KPARAM_INFO
	.align		4
.L_9:
        /*0008*/ 	.byte	0x04, 0x17
        /*000a*/ 	.short	(.L_11 - .L_10)
.L_10:
        /*000c*/ 	.word	0x00000000
        /*0010*/ 	.short	0x0004
        /*0012*/ 	.short	0x0020
        /*0014*/ 	.byte	0x00, 0xf0, 0x11, 0x00


	//----- nvinfo : EIATTR_KPARAM_INFO
	.align		4
.L_11:
        /*0018*/ 	.byte	0x04, 0x17
        /*001a*/ 	.short	(.L_13 - .L_12)
.L_12:
        /*001c*/ 	.word	0x00000000
        /*0020*/ 	.short	0x0003
        /*0022*/ 	.short	0x0018
        /*0024*/ 	.byte	0x00, 0xf4, 0x21, 0x00


	//----- nvinfo : EIATTR_KPARAM_INFO
	.align		4
.L_13:
        /*0028*/ 	.byte	0x04, 0x17
        /*002a*/ 	.short	(.L_15 - .L_14)
.L_14:
        /*002c*/ 	.word	0x00000000
        /*0030*/ 	.short	0x0002
        /*0032*/ 	.short	0x0010
        /*0034*/ 	.byte	0x00, 0xf4, 0x21, 0x00


	//----- nvinfo : EIATTR_KPARAM_INFO
	.align		4
.L_15:
        /*0038*/ 	.byte	0x04, 0x17
        /*003a*/ 	.short	(.L_17 - .L_16)
.L_16:
        /*003c*/ 	.word	0x00000000
        /*0040*/ 	.short	0x0001
        /*0042*/ 	.short	0x0008
        /*0044*/ 	.byte	0x00, 0xf4, 0x21, 0x00


	//----- nvinfo : EIATTR_KPARAM_INFO
	.align		4
.L_17:
        /*0048*/ 	.byte	0x04, 0x17
        /*004a*/ 	.short	(.L_19 - .L_18)
.L_18:
        /*004c*/ 	.word	0x00000000
        /*0050*/ 	.short	0x0000
        /*0052*/ 	.short	0x0000
        /*0054*/ 	.byte	0x00, 0xf4, 0x21, 0x00


	//----- nvinfo : EIATTR_SPARSE_MMA_MASK
	.align		4
.L_19:
        /*0058*/ 	.byte	0x03, 0x50
        /*005a*/ 	.short	0x0000


	//----- nvinfo : EIATTR_MAXREG_COUNT
	.align		4
        /*005c*/ 	.byte	0x03, 0x1b
        /*005e*/ 	.short	0x00ff


	//----- nvinfo : EIATTR_EXIT_INSTR_OFFSETS
	.align		4
        /*0060*/ 	.byte	0x04, 0x1c
        /*0062*/ 	.short	(.L_21 - .L_20)


	//   ....[0]....
.L_20:
        /*0064*/ 	.word	0x000001d0


	//   ....[1]....
        /*0068*/ 	.word	0x000001f0


	//----- nvinfo : EIATTR_REQNTID
	.align		4
.L_21:
        /*006c*/ 	.byte	0x04, 0x10
        /*006e*/ 	.short	(.L_23 - .L_22)
.L_22:
        /*0070*/ 	.word	0x00000080
        /*0074*/ 	.word	0x00000001
        /*0078*/ 	.word	0x00000001


	//----- nvinfo : EIATTR_CBANK_PARAM_SIZE
	.align		4
.L_23:
        /*007c*/ 	.byte	0x03, 0x19
        /*007e*/ 	.short	0x0024


	//----- nvinfo : EIATTR_PARAM_CBANK
	.align		4
        /*0080*/ 	.byte	0x04, 0x0a
        /*0082*/ 	.short	(.L_25 - .L_24)
	.align		4
.L_24:
        /*0084*/ 	.word	index@(.nv.constant0.triton_poi_fused_add_mul_3)
        /*0088*/ 	.short	0x0210
        /*008a*/ 	.short	0x0024


	//----- nvinfo : EIATTR_SW_WAR
	.align		4
.L_25:
        /*008c*/ 	.byte	0x04, 0x36
        /*008e*/ 	.short	(.L_27 - .L_26)
.L_26:
        /*0090*/ 	.word	0x00000008
.L_27:


//--------------------- .nv.callgraph             --------------------------
	.section	.nv.callgraph,"",@"SHT_CUDA_CALLGRAPH"
	.align	4
	.sectionentsize	8
	.align		4
        /*0000*/ 	.word	0x00000000
	.align		4
        /*0004*/ 	.word	0xffffffff
	.align		4
        /*0008*/ 	.word	0x00000000
	.align		4
        /*000c*/ 	.word	0xfffffffe
	.align		4
        /*0010*/ 	.word	0x00000000
	.align		4
        /*0014*/ 	.word	0xfffffffd
	.align		4
        /*0018*/ 	.word	0x00000000
	.align		4
        /*001c*/ 	.word	0xfffffffc


//--------------------- .text.triton_poi_fused_add_mul_3 --------------------------
	.section	.text.triton_poi_fused_add_mul_3,"ax",@progbits
	.align	128
        .global         triton_poi_fused_add_mul_3
        .type           triton_poi_fused_add_mul_3,@function
        .size           triton_poi_fused_add_mul_3,(.L_x_1 - triton_poi_fused_add_mul_3)
        .other          triton_poi_fused_add_mul_3,@"STO_CUDA_ENTRY STV_DEFAULT"
triton_poi_fused_add_mul_3:
.text.triton_poi_fused_add_mul_3:
[----:B------:R-:W0:Y:S02]  /*0000*/  LDC R1, c[0x0][0x28] ;  /* 0x00000a00ff017b82 */ /* 0x000e240000000800 */
[----:B------:R-:W1:Y:S01]  /*0010*/  S2R R0, SR_TID.X ;  /* 0x0000000000007919 */ /* 0x000e620000002100 */
[----:B------:R-:W2:Y:S01]  /*0020*/  LDC.64 R4, c[0x0][0x218] ;  /* 0x00008600ff047b82 */ /* 0x000ea20000000a00 */
[----:B------:R-:W-:Y:S01]  /*0030*/  HFMA2.MMA R15, -RZ, RZ, 0, 0 ;  /* 0x00000000ff0f7435 */ /* 0x000fe200000001ff */
[----:B------:R-:W-:Y:S01]  /*0040*/  MOV R13, RZ ;  /* 0x000000ff000d7202 */ /* 0x000fe20000000f00 */
[----:B------:R-:W3:Y:S01]  /*0050*/  S2R R11, SR_CTAID.X ;  /* 0x00000000000b7919 */ /* 0x000ee20000002500 */
[----:B------:R-:W-:-:S04]  /*0060*/  ULDC.64 UR4, c[0x0][0x208] ;  /* 0x0000820000047ab9 */ /* 0x000fc80000000a00 */
[----:B------:R-:W4:Y:S08]  /*0070*/  LDC.64 R2, c[0x0][0x210] ;  /* 0x00008400ff027b82 */ /* 0x000f300000000a00 */
[----:B------:R-:W5:Y:S01]  /*0080*/  LDC.64 R6, c[0x0][0x220] ;  /* 0x00008800ff067b82 */ /* 0x000f620000000a00 */
[----:B-1----:R-:W-:-:S05]  /*0090*/  LOP3.LUT R0, R0, 0x7f, RZ, 0xc0, !PT ;  /* 0x0000007f00007812 */ /* 0x002fca00078ec0ff */
[----:B---3--:R-:W-:-:S04]  /*00a0*/  IMAD R11, R11, 0x80, R0 ;  /* 0x000000800b0b7824 */ /* 0x008fc800078e0200 */
[C---:B----4-:R-:W-:Y:S01]  /*00b0*/  IMAD.WIDE R2, R11.reuse, 0x4, R2 ;  /* 0x000000040b027825 */ /* 0x050fe200078e0202 */
[----:B------:R-:W-:Y:S02]  /*00c0*/  SHF.R.S32.HI R0, RZ, 0x1f, R11 ;  /* 0x0000001fff007819 */ /* 0x000fe4000001140b */
[C---:B------:R-:W-:Y:S01]  /*00d0*/  ISETP.GE.AND P0, PT, R11.reuse, 0x100, PT ;  /* 0x000001000b00780c */ /* 0x040fe20003f06270 */
[----:B-----5:R-:W-:Y:S01]  /*00e0*/  IMAD.WIDE R6, R11, 0x4, R6 ;  /* 0x000000040b067825 */ /* 0x020fe200078e0206 */
[----:B------:R-:W-:-:S04]  /*00f0*/  LEA.HI R0, R0, R11, RZ, 0x2 ;  /* 0x0000000b00007211 */ /* 0x000fc800078f10ff */
[----:B------:R-:W-:Y:S02]  /*0100*/  LOP3.LUT R8, R0, 0xfffffffc, RZ, 0xc0, !PT ;  /* 0xfffffffc00087812 */ /* 0x000fe400078ec0ff */
[----:B------:R-:W-:-:S03]  /*0110*/  SHF.R.S32.HI R0, RZ, 0x2, R0 ;  /* 0x00000002ff007819 */ /* 0x000fc60000011400 */
[----:B------:R-:W-:Y:S02]  /*0120*/  IMAD.IADD R9, R11, 0x1, -R8 ;  /* 0x000000010b097824 */ /* 0x000fe400078e0a08 */
[----:B------:R-:W3:Y:S02]  /*0130*/  @!P0 LDG.E R15, desc[UR4][R6.64] ;  /* 0x00000004060f8981 */ /* 0x000ee4000c1e1900 */
[----:B------:R-:W-:-:S05]  /*0140*/  IMAD R0, R0, 0xc, R9 ;  /* 0x0000000c00007824 */ /* 0x000fca00078e0209 */
[----:B------:R-:W-:Y:S01]  /*0150*/  IADD3 R9, R0, 0x8, RZ ;  /* 0x0000000800097810 */ /* 0x000fe20007ffe0ff */
[----:B------:R-:W-:-:S04]  /*0160*/  IMAD.MOV.U32 R0, RZ, RZ, RZ ;  /* 0x000000ffff007224 */ /* 0x000fc800078e00ff */
[----:B--2---:R-:W-:Y:S02]  /*0170*/  IMAD.WIDE R4, R9, 0x4, R4 ;  /* 0x0000000409047825 */ /* 0x004fe400078e0204 */
[----:B------:R-:W3:Y:S01]  /*0180*/  @!P0 LDG.E R0, desc[UR4][R2.64] ;  /* 0x0000000402008981 */ /* 0x000ee2000c1e1900 */
[----:B------:R-:W1:Y:S03]  /*0190*/  LDC.64 R8, c[0x0][0x228] ;  /* 0x00008a00ff087b82 */ /* 0x000e660000000a00 */
[----:B------:R-:W3:Y:S01]  /*01a0*/  @!P0 LDG.E R13, desc[UR4][R4.64] ;  /* 0x00000004040d8981 */ /* 0x000ee2000c1e1900 */
[----:B-1----:R-:W-:-:S04]  /*01b0*/  IMAD.WIDE R8, R11, 0x4, R8 ;  /* 0x000000040b087825 */ /* 0x002fc800078e0208 */
[----:B---3--:R-:W-:Y:S01]  /*01c0*/  FFMA R13, R15, R13, R0 ;  /* 0x0000000d0f0d7223 */ /* 0x008fe20000000000 */
[----:B------:R-:W-:Y:S06]  /*01d0*/  @P0 EXIT ;  /* 0x000000000000094d */ /* 0x000fec0003800000 */
[----:B------:R-:W-:Y:S01]  /*01e0*/  STG.E desc[UR4][R8.64], R13 ;  /* 0x0000000d08007986 */ /* 0x000fe2000c101904 */
[----:B------:R-:W-:Y:S05]  /*01f0*/  EXIT ;  /* 0x000000000000794d */ /* 0x000fea0003800000 */
.L_x_0:
[----:B------:R-:W-:-:S00]  /*0200*/  BRA `(.L_x_0) ;  /* 0xfffffffc00fc7947 */ /* 0x000fc0000383ffff */
[----:B------:R-:W-:-:S00]  /*0210*/  NOP ;  /* 0x0000000000007918 */ /* 0x000fc00000000000 */
        /* <DEDUP_REMOVED lines=14> */
.L_x_1:


//--------------------- .nv.constant0.triton_poi_fused_add_mul_3 --------------------------
	.section	.nv.constant0.triton_poi_fused_add_mul_3,"a",@progbits
	.sectionflags	@""
	.align	4
.nv.constant0.triton_poi_fused_add_mul_3:
	.zero		564
